	.headerflags	@"EF_CUDA_TEXMODE_UNIFIED EF_CUDA_64BIT_ADDRESS EF_CUDA_ACCELERATORS EF_CUDA_SM90 EF_CUDA_VIRTUAL_SM(EF_CUDA_SM90)"
	.elftype	@"ET_EXEC"


//--------------------- .nv.info                  --------------------------
	.section	.nv.info,"",@"SHT_CUDA_INFO"
	.align	4


	//----- nvinfo : EIATTR_REGCOUNT
	.align		4
        /*0000*/ 	.byte	0x04, 0x2f
        /*0002*/ 	.short	(.L_1 - .L_0)
	.align		4
.L_0:
        /*0004*/ 	.word	index@(triton_per_fused_mean_sub_0)
        /*0008*/ 	.word	0x0000000c


	//----- nvinfo : EIATTR_MIN_STACK_SIZE
	.align		4
.L_1:
        /*000c*/ 	.byte	0x04, 0x12
        /*000e*/ 	.short	(.L_3 - .L_2)
	.align		4
.L_2:
        /*0010*/ 	.word	index@(triton_per_fused_mean_sub_0)
        /*0014*/ 	.word	0x00000000


	//----- nvinfo : EIATTR_FRAME_SIZE
	.align		4
.L_3:
        /*0018*/ 	.byte	0x04, 0x11
        /*001a*/ 	.short	(.L_5 - .L_4)
	.align		4
.L_4:
        /*001c*/ 	.word	index@(triton_per_fused_mean_sub_0)
        /*0020*/ 	.word	0x00000000


	//----- nvinfo : EIATTR_MIN_STACK_SIZE
	.align		4
.L_5:
        /*0024*/ 	.byte	0x04, 0x12
        /*0026*/ 	.short	(.L_7 - .L_6)
	.align		4
.L_6:
        /*0028*/ 	.word	index@(triton_per_fused_mean_sub_0)
        /*002c*/ 	.word	0x00000000
.L_7:


//--------------------- .nv.info.triton_per_fused_mean_sub_0 --------------------------
	.section	.nv.info.triton_per_fused_mean_sub_0,"",@"SHT_CUDA_INFO"
	.sectionflags	@""
	.align	4


	//----- nvinfo : EIATTR_CUDA_API_VERSION
	.align		4
        /*0000*/ 	.byte	0x04, 0x37
        /*0002*/ 	.short	(.L_9 - .L_8)
.L_8:
        /*0004*/ 	.word	0x0000007c


	//----- nvinfo : EIATTR_KPARAM_INFO
	.align		4
.L_9:
        /*0008*/ 	.byte	0x04, 0x17
        /*000a*/ 	.short	(.L_11 - .L_10)
.L_10:
        /*000c*/ 	.word	0x00000000
        /*0010*/ 	.short	0x0003
        /*0012*/ 	.short	0x0014
        /*0014*/ 	.byte	0x00, 0xf0, 0x11, 0x00


	//----- nvinfo : EIATTR_KPARAM_INFO
	.align		4
.L_11:
        /*0018*/ 	.byte	0x04, 0x17
        /*001a*/ 	.short	(.L_13 - .L_12)
.L_12:
        /*001c*/ 	.word	0x00000000
        /*0020*/ 	.short	0x0002
        /*0022*/ 	.short	0x0010
        /*0024*/ 	.byte	0x00, 0xf0, 0x11, 0x00


	//----- nvinfo : EIATTR_KPARAM_INFO
	.align		4
.L_13:
        /*0028*/ 	.byte	0x04, 0x17
        /*002a*/ 	.short	(.L_15 - .L_14)
.L_14:
        /*002c*/ 	.word	0x00000000
        /*0030*/ 	.short	0x0001
        /*0032*/ 	.short	0x0008
        /*0034*/ 	.byte	0x00, 0xf4, 0x21, 0x00


	//----- nvinfo : EIATTR_KPARAM_INFO
	.align		4
.L_15:
        /*0038*/ 	.byte	0x04, 0x17
        /*003a*/ 	.short	(.L_17 - .L_16)
.L_16:
        /*003c*/ 	.word	0x00000000
        /*0040*/ 	.short	0x0000
        /*0042*/ 	.short	0x0000
        /*0044*/ 	.byte	0x00, 0xf4, 0x21, 0x00


	//----- nvinfo : EIATTR_SPARSE_MMA_MASK
	.align		4
.L_17:
        /*0048*/ 	.byte	0x03, 0x50
        /*004a*/ 	.short	0x0000


	//----- nvinfo : EIATTR_MAXREG_COUNT
	.align		4
        /*004c*/ 	.byte	0x03, 0x1b
        /*004e*/ 	.short	0x00ff


	//----- nvinfo : EIATTR_COOP_GROUP_MASK_REGIDS
	.align		4
        /*0050*/ 	.byte	0x04, 0x29
        /*0052*/ 	.short	(.L_19 - .L_18)


	//   ....[0]....
.L_18:
        /*0054*/ 	.word	0xffffffff


	//   ....[1]....
        /*0058*/ 	.word	0xffffffff


	//   ....[2]....
        /*005c*/ 	.word	0xffffffff


	//----- nvinfo : EIATTR_COOP_GROUP_INSTR_OFFSETS
	.align		4
.L_19:
        /*0060*/ 	.byte	0x04, 0x28
        /*0062*/ 	.short	(.L_21 - .L_20)


	//   ....[0]....
.L_20:
        /*0064*/ 	.word	0x000001f0


	//   ....[1]....
        /*0068*/ 	.word	0x00000210


	//   ....[2]....
        /*006c*/ 	.word	0x00000230


	//----- nvinfo : EIATTR_EXIT_INSTR_OFFSETS
	.align		4
.L_21:
        /*0070*/ 	.byte	0x04, 0x1c
        /*0072*/ 	.short	(.L_23 - .L_22)


	//   ....[0]....
.L_22:
        /*0074*/ 	.word	0x00000270


	//   ....[1]....
        /*0078*/ 	.word	0x00000290


	//----- nvinfo : EIATTR_REQNTID
	.align		4
.L_23:
        /*007c*/ 	.byte	0x04, 0x10
        /*007e*/ 	.short	(.L_25 - .L_24)
.L_24:
        /*0080*/ 	.word	0x00000040
        /*0084*/ 	.word	0x00000001
        /*0088*/ 	.word	0x00000001


	//----- nvinfo : EIATTR_CBANK_PARAM_SIZE
	.align		4
.L_25:
        /*008c*/ 	.byte	0x03, 0x19
        /*008e*/ 	.short	0x0018


	//----- nvinfo : EIATTR_PARAM_CBANK
	.align		4
        /*0090*/ 	.byte	0x04, 0x0a
        /*0092*/ 	.short	(.L_27 - .L_26)
	.align		4
.L_26:
        /*0094*/ 	.word	index@(.nv.constant0.triton_per_fused_mean_sub_0)
        /*0098*/ 	.short	0x0210
        /*009a*/ 	.short	0x0018


	//----- nvinfo : EIATTR_SW_WAR
	.align		4
.L_27:
        /*009c*/ 	.byte	0x04, 0x36
        /*009e*/ 	.short	(.L_29 - .L_28)
.L_28:
        /*00a0*/ 	.word	0x00000008
.L_29:


//--------------------- .nv.callgraph             --------------------------
	.section	.nv.callgraph,"",@"SHT_CUDA_CALLGRAPH"
	.align	4
	.sectionentsize	8
	.align		4
        /*0000*/ 	.word	0x00000000
	.align		4
        /*0004*/ 	.word	0xffffffff
	.align		4
        /*0008*/ 	.word	0x00000000
	.align		4
        /*000c*/ 	.word	0xfffffffe
	.align		4
        /*0010*/ 	.word	0x00000000
	.align		4
        /*0014*/ 	.word	0xfffffffd
	.align		4
        /*0018*/ 	.word	0x00000000
	.align		4
        /*001c*/ 	.word	0xfffffffc


//--------------------- .text.triton_per_fused_mean_sub_0 --------------------------
	.section	.text.triton_per_fused_mean_sub_0,"ax",@progbits
	.align	128
        .global         triton_per_fused_mean_sub_0
        .type           triton_per_fused_mean_sub_0,@function
        .size           triton_per_fused_mean_sub_0,(.L_x_1 - triton_per_fused_mean_sub_0)
        .other          triton_per_fused_mean_sub_0,@"STO_CUDA_ENTRY STV_DEFAULT"
triton_per_fused_mean_sub_0:
.text.triton_per_fused_mean_sub_0:
[----:B------:R-:W0:Y:S02]  /*0000*/  LDC R1, c[0x0][0x28] ;  /* 0x00000a00ff017b82 */ /* 0x000e240000000800 */
[----:B------:R-:W1:Y:S01]  /*0010*/  S2R R6, SR_TID.X ;  /* 0x0000000000067919 */ /* 0x000e620000002100 */
[----:B------:R-:W2:Y:S08]  /*0020*/  S2UR UR4, SR_CTAID.X ;  /* 0x00000000000479c3 */ /* 0x000eb00000002500 */
[----:B------:R-:W3:Y:S08]  /*0030*/  LDC.64 R2, c[0x0][0x210] ;  /* 0x00008400ff027b82 */ /* 0x000ef00000000a00 */
[----:B------:R-:W4:Y:S01]  /*0040*/  LDC.64 R4, c[0x0][0x218] ;  /* 0x00008600ff047b82 */ /* 0x000f220000000a00 */
[----:B--2---:R-:W-:-:S02]  /*0050*/  USHF.L.U32 UR5, UR4, 0x3, URZ ;  /* 0x0000000304057899 */ /* 0x004fc4000800063f */
[----:B------:R-:W-:-:S04]  /*0060*/  USHF.R.U32.HI UR4, URZ, 0x1c, UR4 ;  /* 0x0000001c3f047899 */ /* 0x000fc80008011604 */
[----:B------:R-:W-:Y:S01]  /*0070*/  USGXT.U32 UR4, UR4, 0x1 ;  /* 0x000000010404789a */ /* 0x000fe20008000000 */
[----:B-1----:R-:W-:Y:S02]  /*0080*/  SHF.R.U32.HI R0, RZ, 0x3, R6 ;  /* 0x00000003ff007819 */ /* 0x002fe40000011606 */
[----:B------:R-:W-:Y:S02]  /*0090*/  SHF.L.U32 R6, R6, 0x1, RZ ;  /* 0x0000000106067819 */ /* 0x000fe400000006ff */
[----:B------:R-:W-:Y:S02]  /*00a0*/  SGXT.U32 R0, R0, 0x3 ;  /* 0x000000030000781a */ /* 0x000fe40000000000 */
[----:B------:R-:W-:Y:S02]  /*00b0*/  LOP3.LUT R7, R6, 0xe, RZ, 0xc0, !PT ;  /* 0x0000000e06077812 */ /* 0x000fe400078ec0ff */
[----:B------:R-:W-:-:S04]  /*00c0*/  LOP3.LUT R0, R0, UR5, RZ, 0xfc, !PT ;  /* 0x0000000500007c12 */ /* 0x000fc8000f8efcff */
[C---:B------:R-:W-:Y:S01]  /*00d0*/  ISETP.GE.AND P0, PT, R0.reuse, 0x8, PT ;  /* 0x000000080000780c */ /* 0x040fe20003f06270 */
[C---:B------:R-:W-:Y:S01]  /*00e0*/  VIADD R6, R0.reuse, UR4 ;  /* 0x0000000400067c36 */ /* 0x040fe20008000000 */
[----:B------:R-:W-:Y:S01]  /*00f0*/  LEA R9, R0, R7, 0x4 ;  /* 0x0000000700097211 */ /* 0x000fe200078e20ff */
[----:B------:R-:W-:-:S03]  /*0100*/  ULDC.64 UR4, c[0x0][0x208] ;  /* 0x0000820000047ab9 */ /* 0x000fc60000000a00 */
[----:B------:R-:W-:Y:S01]  /*0110*/  LOP3.LUT R7, R6, 0xfffffffe, RZ, 0xc0, !PT ;  /* 0xfffffffe06077812 */ /* 0x000fe200078ec0ff */
[----:B---3--:R-:W-:Y:S01]  /*0120*/  IMAD.WIDE R2, R9, 0x4, R2 ;  /* 0x0000000409027825 */ /* 0x008fe200078e0202 */
[----:B------:R-:W-:Y:S02]  /*0130*/  CS2R R8, SRZ ;  /* 0x0000000000087805 */ /* 0x000fe4000001ff00 */
[----:B------:R-:W-:Y:S01]  /*0140*/  IADD3 R7, R0, -R7, RZ ;  /* 0x8000000700077210 */ /* 0x000fe20007ffe0ff */
[----:B------:R-:W-:-:S03]  /*0150*/  IMAD.MOV.U32 R0, RZ, RZ, RZ ;  /* 0x000000ffff007224 */ /* 0x000fc600078e00ff */
[----:B------:R-:W2:Y:S01]  /*0160*/  @!P0 LDG.E.64 R8, desc[UR4][R2.64] ;  /* 0x0000000402088981 */ /* 0x000ea2000c1e1b00 */
[----:B----4-:R-:W-:-:S05]  /*0170*/  IMAD.WIDE R4, R7, 0x4, R4 ;  /* 0x0000000407047825 */ /* 0x010fca00078e0204 */
[----:B------:R-:W3:Y:S01]  /*0180*/  @!P0 LDG.E.EL R0, desc[UR4][R4.64] ;  /* 0x0000000404008981 */ /* 0x000ee2000c2e1900 */
[----:B--2---:R-:W-:Y:S02]  /*0190*/  SEL R7, R8, RZ, !P0 ;  /* 0x000000ff08077207 */ /* 0x004fe40004000000 */
[----:B------:R-:W-:-:S03]  /*01a0*/  SEL R9, R9, RZ, !P0 ;  /* 0x000000ff09097207 */ /* 0x000fc60004000000 */
[--C-:B---3--:R-:W-:Y:S02]  /*01b0*/  FADD R6, R7, R0.reuse ;  /* 0x0000000007067221 */ /* 0x108fe40000000000 */
[----:B------:R-:W-:-:S04]  /*01c0*/  FADD R7, R9, R0 ;  /* 0x0000000009077221 */ /* 0x000fc80000000000 */
[----:B------:R-:W-:-:S05]  /*01d0*/  FADD R0, R6, R7 ;  /* 0x0000000706007221 */ /* 0x000fca0000000000 */
[----:B------:R-:W-:-:S05]  /*01e0*/  FSEL R0, R0, RZ, !P0 ;  /* 0x000000ff00007208 */ /* 0x000fca0004000000 */
[----:B------:R-:W1:Y:S02]  /*01f0*/  SHFL.BFLY PT, R9, R0, 0x4, 0x1f ;  /* 0x0c801f0000097f89 */ /* 0x000e6400000e0000 */
[----:B-1----:R-:W-:-:S05]  /*0200*/  FADD R9, R0, R9 ;  /* 0x0000000900097221 */ /* 0x002fca0000000000 */
[----:B------:R-:W1:Y:S02]  /*0210*/  SHFL.BFLY PT, R8, R9, 0x2, 0x1f ;  /* 0x0c401f0009087f89 */ /* 0x000e6400000e0000 */
[----:B-1----:R-:W-:-:S05]  /*0220*/  FADD R8, R9, R8 ;  /* 0x0000000809087221 */ /* 0x002fca0000000000 */
[----:B------:R-:W1:Y:S02]  /*0230*/  SHFL.BFLY PT, R5, R8, 0x1, 0x1f ;  /* 0x0c201f0008057f89 */ /* 0x000e6400000e0000 */
[----:B-1----:R-:W-:-:S04]  /*0240*/  FADD R5, R8, R5 ;  /* 0x0000000508057221 */ /* 0x002fc80000000000 */
[C---:B------:R-:W-:Y:S01]  /*0250*/  FFMA R6, R5.reuse, -0.0625, R6 ;  /* 0xbd80000005067823 */ /* 0x040fe20000000006 */
[----:B------:R-:W-:Y:S01]  /*0260*/  FFMA R7, R5, -0.0625, R7 ;  /* 0xbd80000005077823 */ /* 0x000fe20000000007 */
[----:B------:R-:W-:Y:S06]  /*0270*/  @P0 EXIT ;  /* 0x000000000000094d */ /* 0x000fec0003800000 */
[----:B------:R-:W-:Y:S01]  /*0280*/  STG.E.64 desc[UR4][R2.64], R6 ;  /* 0x0000000602007986 */ /* 0x000fe2000c101b04 */
[----:B------:R-:W-:Y:S05]  /*0290*/  EXIT ;  /* 0x000000000000794d */ /* 0x000fea0003800000 */
.L_x_0:
[----:B------:R-:W-:-:S00]  /*02a0*/  BRA `(.L_x_0) ;  /* 0xfffffffc00fc7947 */ /* 0x000fc0000383ffff */
[----:B------:R-:W-:-:S00]  /*02b0*/  NOP ;  /* 0x0000000000007918 */ /* 0x000fc00000000000 */
        /* <DEDUP_REMOVED lines=12> */
.L_x_1:


//--------------------- .nv.constant0.triton_per_fused_mean_sub_0 --------------------------
	.section	.nv.constant0.triton_per_fused_mean_sub_0,"a",@progbits
	.sectionflags	@""
	.align	4
.nv.constant0.triton_per_fused_mean_sub_0:
	.zero		552
